	.headerflags	@"EF_CUDA_TEXMODE_UNIFIED EF_CUDA_64BIT_ADDRESS EF_CUDA_ACCELERATORS EF_CUDA_SM90 EF_CUDA_VIRTUAL_SM(EF_CUDA_SM90)"
	.elftype	@"ET_EXEC"


//--------------------- .nv.info                  --------------------------
	.section	.nv.info,"",@"SHT_CUDA_INFO"
	.align	4


	//----- nvinfo : EIATTR_REGCOUNT
	.align		4
        /*0000*/ 	.byte	0x04, 0x2f
        /*0002*/ 	.short	(.L_1 - .L_0)
	.align		4
.L_0:
        /*0004*/ 	.word	index@(triton_poi_fused_new_ones_3)
        /*0008*/ 	.word	0x00000008


	//----- nvinfo : EIATTR_MIN_STACK_SIZE
	.align		4
.L_1:
        /*000c*/ 	.byte	0x04, 0x12
        /*000e*/ 	.short	(.L_3 - .L_2)
	.align		4
.L_2:
        /*0010*/ 	.word	index@(triton_poi_fused_new_ones_3)
        /*0014*/ 	.word	0x00000000


	//----- nvinfo : EIATTR_FRAME_SIZE
	.align		4
.L_3:
        /*0018*/ 	.byte	0x04, 0x11
        /*001a*/ 	.short	(.L_5 - .L_4)
	.align		4
.L_4:
        /*001c*/ 	.word	index@(triton_poi_fused_new_ones_3)
        /*0020*/ 	.word	0x00000000


	//----- nvinfo : EIATTR_MIN_STACK_SIZE
	.align		4
.L_5:
        /*0024*/ 	.byte	0x04, 0x12
        /*0026*/ 	.short	(.L_7 - .L_6)
	.align		4
.L_6:
        /*0028*/ 	.word	index@(triton_poi_fused_new_ones_3)
        /*002c*/ 	.word	0x00000000
.L_7:


//--------------------- .nv.info.triton_poi_fused_new_ones_3 --------------------------
	.section	.nv.info.triton_poi_fused_new_ones_3,"",@"SHT_CUDA_INFO"
	.sectionflags	@""
	.align	4


	//----- nvinfo : EIATTR_CUDA_API_VERSION
	.align		4
        /*0000*/ 	.byte	0x04, 0x37
        /*0002*/ 	.short	(.L_9 - .L_8)
.L_8:
        /*0004*/ 	.word	0x0000007c


	//----- nvinfo : EIATTR_KPARAM_INFO
	.align		4
.L_9:
        /*0008*/ 	.byte	0x04, 0x17
        /*000a*/ 	.short	(.L_11 - .L_10)
.L_10:
        /*000c*/ 	.word	0x00000000
        /*0010*/ 	.short	0x0001
        /*0012*/ 	.short	0x0008
        /*0014*/ 	.byte	0x00, 0xf0, 0x11, 0x00


	//----- nvinfo : EIATTR_KPARAM_INFO
	.align		4
.L_11:
        /*0018*/ 	.byte	0x04, 0x17
        /*001a*/ 	.short	(.L_13 - .L_12)
.L_12:
        /*001c*/ 	.word	0x00000000
        /*0020*/ 	.short	0x0000
        /*0022*/ 	.short	0x0000
        /*0024*/ 	.byte	0x00, 0xf4, 0x21, 0x00


	//----- nvinfo : EIATTR_SPARSE_MMA_MASK
	.align		4
.L_13:
        /*0028*/ 	.byte	0x03, 0x50
        /*002a*/ 	.short	0x0000


	//----- nvinfo : EIATTR_MAXREG_COUNT
	.align		4
        /*002c*/ 	.byte	0x03, 0x1b
        /*002e*/ 	.short	0x00ff


	//----- nvinfo : EIATTR_EXIT_INSTR_OFFSETS
	.align		4
        /*0030*/ 	.byte	0x04, 0x1c
        /*0032*/ 	.short	(.L_15 - .L_14)


	//   ....[0]....
.L_14:
        /*0034*/ 	.word	0x00000090


	//   ....[1]....
        /*0038*/ 	.word	0x000000d0


	//----- nvinfo : EIATTR_REQNTID
	.align		4
.L_15:
        /*003c*/ 	.byte	0x04, 0x10
        /*003e*/ 	.short	(.L_17 - .L_16)
.L_16:
        /*0040*/ 	.word	0x00000020
        /*0044*/ 	.word	0x00000001
        /*0048*/ 	.word	0x00000001


	//----- nvinfo : EIATTR_CBANK_PARAM_SIZE
	.align		4
.L_17:
        /*004c*/ 	.byte	0x03, 0x19
        /*004e*/ 	.short	0x000c


	//----- nvinfo : EIATTR_PARAM_CBANK
	.align		4
        /*0050*/ 	.byte	0x04, 0x0a
        /*0052*/ 	.short	(.L_19 - .L_18)
	.align		4
.L_18:
        /*0054*/ 	.word	index@(.nv.constant0.triton_poi_fused_new_ones_3)
        /*0058*/ 	.short	0x0210
        /*005a*/ 	.short	0x000c


	//----- nvinfo : EIATTR_SW_WAR
	.align		4
.L_19:
        /*005c*/ 	.byte	0x04, 0x36
        /*005e*/ 	.short	(.L_21 - .L_20)
.L_20:
        /*0060*/ 	.word	0x00000008
.L_21:


//--------------------- .nv.callgraph             --------------------------
	.section	.nv.callgraph,"",@"SHT_CUDA_CALLGRAPH"
	.align	4
	.sectionentsize	8
	.align		4
        /*0000*/ 	.word	0x00000000
	.align		4
        /*0004*/ 	.word	0xffffffff
	.align		4
        /*0008*/ 	.word	0x00000000
	.align		4
        /*000c*/ 	.word	0xfffffffe
	.align		4
        /*0010*/ 	.word	0x00000000
	.align		4
        /*0014*/ 	.word	0xfffffffd
	.align		4
        /*0018*/ 	.word	0x00000000
	.align		4
        /*001c*/ 	.word	0xfffffffc


//--------------------- .text.triton_poi_fused_new_ones_3 --------------------------
	.section	.text.triton_poi_fused_new_ones_3,"ax",@progbits
	.align	128
        .global         triton_poi_fused_new_ones_3
        .type           triton_poi_fused_new_ones_3,@function
        .size           triton_poi_fused_new_ones_3,(.L_x_1 - triton_poi_fused_new_ones_3)
        .other          triton_poi_fused_new_ones_3,@"STO_CUDA_ENTRY STV_DEFAULT"
triton_poi_fused_new_ones_3:
.text.triton_poi_fused_new_ones_3:
[----:B------:R-:W0:Y:S02]  /*0000*/  LDC R1, c[0x0][0x28] ;  /* 0x00000a00ff017b82 */ /* 0x000e240000000800 */
[----:B------:R-:W1:Y:S01]  /*0010*/  S2R R4, SR_TID.X ;  /* 0x0000000000047919 */ /* 0x000e620000002100 */
[----:B------:R-:W2:Y:S01]  /*0020*/  LDC.64 R2, c[0x0][0x210] ;  /* 0x00008400ff027b82 */ /* 0x000ea20000000a00 */
[----:B------:R-:W3:Y:S01]  /*0030*/  S2R R5, SR_CTAID.X ;  /* 0x0000000000057919 */ /* 0x000ee20000002500 */
[C---:B-1----:R-:W-:Y:S02]  /*0040*/  LOP3.LUT R0, R4.reuse, 0x3, RZ, 0xc0, !PT ;  /* 0x0000000304007812 */ /* 0x042fe400078ec0ff */
[----:B------:R-:W-:-:S03]  /*0050*/  LOP3.LUT P0, RZ, R4, 0x1c, RZ, 0xc0, !PT ;  /* 0x0000001c04ff7812 */ /* 0x000fc6000780c0ff */
[----:B---3--:R-:W-:-:S04]  /*0060*/  IMAD R5, R5, 0x4, R0 ;  /* 0x0000000405057824 */ /* 0x008fc800078e0200 */
[C---:B--2---:R-:W-:Y:S01]  /*0070*/  IMAD.WIDE R2, R5.reuse, 0x4, R2 ;  /* 0x0000000405027825 */ /* 0x044fe200078e0202 */
[----:B------:R-:W-:-:S13]  /*0080*/  ISETP.LT.AND P0, PT, R5, 0x4, !P0 ;  /* 0x000000040500780c */ /* 0x000fda0004701270 */
[----:B------:R-:W-:Y:S05]  /*0090*/  @!P0 EXIT ;  /* 0x000000000000894d */ /* 0x000fea0003800000 */
[----:B------:R-:W-:Y:S01]  /*00a0*/  IMAD.MOV.U32 R5, RZ, RZ, 0x3f800000 ;  /* 0x3f800000ff057424 */ /* 0x000fe200078e00ff */
[----:B------:R-:W-:-:S04]  /*00b0*/  ULDC.64 UR4, c[0x0][0x208] ;  /* 0x0000820000047ab9 */ /* 0x000fc80000000a00 */
[----:B------:R-:W-:Y:S01]  /*00c0*/  STG.E desc[UR4][R2.64], R5 ;  /* 0x0000000502007986 */ /* 0x000fe2000c101904 */
[----:B------:R-:W-:Y:S05]  /*00d0*/  EXIT ;  /* 0x000000000000794d */ /* 0x000fea0003800000 */
.L_x_0:
[----:B------:R-:W-:-:S00]  /*00e0*/  BRA `(.L_x_0) ;  /* 0xfffffffc00fc7947 */ /* 0x000fc0000383ffff */
[----:B------:R-:W-:-:S00]  /*00f0*/  NOP ;  /* 0x0000000000007918 */ /* 0x000fc00000000000 */
        /* <DEDUP_REMOVED lines=8> */
.L_x_1:


//--------------------- .nv.constant0.triton_poi_fused_new_ones_3 --------------------------
	.section	.nv.constant0.triton_poi_fused_new_ones_3,"a",@progbits
	.sectionflags	@""
	.align	4
.nv.constant0.triton_poi_fused_new_ones_3:
	.zero		540
